	.headerflags	@"EF_CUDA_TEXMODE_UNIFIED EF_CUDA_64BIT_ADDRESS EF_CUDA_ACCELERATORS EF_CUDA_SM90 EF_CUDA_VIRTUAL_SM(EF_CUDA_SM90)"
	.elftype	@"ET_EXEC"


//--------------------- .nv.info                  --------------------------
	.section	.nv.info,"",@"SHT_CUDA_INFO"
	.align	4


	//----- nvinfo : EIATTR_REGCOUNT
	.align		4
        /*0000*/ 	.byte	0x04, 0x2f
        /*0002*/ 	.short	(.L_3 - .L_2)
	.align		4
.L_2:
        /*0004*/ 	.word	index@(triton_poi_fused__native_batch_norm_legit_no_training_mul_softplus_tanh_17)
        /*0008*/ 	.word	0x00000012


	//----- nvinfo : EIATTR_MIN_STACK_SIZE
	.align		4
.L_3:
        /*000c*/ 	.byte	0x04, 0x12
        /*000e*/ 	.short	(.L_5 - .L_4)
	.align		4
.L_4:
        /*0010*/ 	.word	index@(triton_poi_fused__native_batch_norm_legit_no_training_mul_softplus_tanh_17)
        /*0014*/ 	.word	0x00000000


	//----- nvinfo : EIATTR_FRAME_SIZE
	.align		4
.L_5:
        /*0018*/ 	.byte	0x04, 0x11
        /*001a*/ 	.short	(.L_7 - .L_6)
	.align		4
.L_6:
        /*001c*/ 	.word	index@(triton_poi_fused__native_batch_norm_legit_no_training_mul_softplus_tanh_17)
        /*0020*/ 	.word	0x00000000


	//----- nvinfo : EIATTR_MIN_STACK_SIZE
	.align		4
.L_7:
        /*0024*/ 	.byte	0x04, 0x12
        /*0026*/ 	.short	(.L_9 - .L_8)
	.align		4
.L_8:
        /*0028*/ 	.word	index@(triton_poi_fused__native_batch_norm_legit_no_training_mul_softplus_tanh_17)
        /*002c*/ 	.word	0x00000000
.L_9:


//--------------------- .nv.info.triton_poi_fused__native_batch_norm_legit_no_training_mul_softplus_tanh_17 --------------------------
	.section	.nv.info.triton_poi_fused__native_batch_norm_legit_no_training_mul_softplus_tanh_17,"",@"SHT_CUDA_INFO"
	.sectionflags	@""
	.align	4


	//----- nvinfo : EIATTR_CUDA_API_VERSION
	.align		4
        /*0000*/ 	.byte	0x04, 0x37
        /*0002*/ 	.short	(.L_11 - .L_10)
.L_10:
        /*0004*/ 	.word	0x0000007c


	//----- nvinfo : EIATTR_KPARAM_INFO
	.align		4
.L_11:
        /*0008*/ 	.byte	0x04, 0x17
        /*000a*/ 	.short	(.L_13 - .L_12)
.L_12:
        /*000c*/ 	.word	0x00000000
        /*0010*/ 	.short	0x0006
        /*0012*/ 	.short	0x0030
        /*0014*/ 	.byte	0x00, 0xf0, 0x11, 0x00


	//----- nvinfo : EIATTR_KPARAM_INFO
	.align		4
.L_13:
        /*0018*/ 	.byte	0x04, 0x17
        /*001a*/ 	.short	(.L_15 - .L_14)
.L_14:
        /*001c*/ 	.word	0x00000000
        /*0020*/ 	.short	0x0005
        /*0022*/ 	.short	0x0028
        /*0024*/ 	.byte	0x00, 0xf4, 0x21, 0x00


	//----- nvinfo : EIATTR_KPARAM_INFO
	.align		4
.L_15:
        /*0028*/ 	.byte	0x04, 0x17
        /*002a*/ 	.short	(.L_17 - .L_16)
.L_16:
        /*002c*/ 	.word	0x00000000
        /*0030*/ 	.short	0x0004
        /*0032*/ 	.short	0x0020
        /*0034*/ 	.byte	0x00, 0xf4, 0x21, 0x00


	//----- nvinfo : EIATTR_KPARAM_INFO
	.align		4
.L_17:
        /*0038*/ 	.byte	0x04, 0x17
        /*003a*/ 	.short	(.L_19 - .L_18)
.L_18:
        /*003c*/ 	.word	0x00000000
        /*0040*/ 	.short	0x0003
        /*0042*/ 	.short	0x0018
        /*0044*/ 	.byte	0x00, 0xf4, 0x21, 0x00


	//----- nvinfo : EIATTR_KPARAM_INFO
	.align		4
.L_19:
        /*0048*/ 	.byte	0x04, 0x17
        /*004a*/ 	.short	(.L_21 - .L_20)
.L_20:
        /*004c*/ 	.word	0x00000000
        /*0050*/ 	.short	0x0002
        /*0052*/ 	.short	0x0010
        /*0054*/ 	.byte	0x00, 0xf4, 0x21, 0x00


	//----- nvinfo : EIATTR_KPARAM_INFO
	.align		4
.L_21:
        /*0058*/ 	.byte	0x04, 0x17
        /*005a*/ 	.short	(.L_23 - .L_22)
.L_22:
        /*005c*/ 	.word	0x00000000
        /*0060*/ 	.short	0x0001
        /*0062*/ 	.short	0x0008
        /*0064*/ 	.byte	0x00, 0xf4, 0x21, 0x00


	//----- nvinfo : EIATTR_KPARAM_INFO
	.align		4
.L_23:
        /*0068*/ 	.byte	0x04, 0x17
        /*006a*/ 	.short	(.L_25 - .L_24)
.L_24:
        /*006c*/ 	.word	0x00000000
        /*0070*/ 	.short	0x0000
        /*0072*/ 	.short	0x0000
        /*0074*/ 	.byte	0x00, 0xf4, 0x21, 0x00


	//----- nvinfo : EIATTR_SPARSE_MMA_MASK
	.align		4
.L_25:
        /*0078*/ 	.byte	0x03, 0x50
        /*007a*/ 	.short	0x0000


	//----- nvinfo : EIATTR_MAXREG_COUNT
	.align		4
        /*007c*/ 	.byte	0x03, 0x1b
        /*007e*/ 	.short	0x00ff


	//----- nvinfo : EIATTR_EXIT_INSTR_OFFSETS
	.align		4
        /*0080*/ 	.byte	0x04, 0x1c
        /*0082*/ 	.short	(.L_27 - .L_26)


	//   ....[0]....
.L_26:
        /*0084*/ 	.word	0x00000b20


	//----- nvinfo : EIATTR_REQNTID
	.align		4
.L_27:
        /*0088*/ 	.byte	0x04, 0x10
        /*008a*/ 	.short	(.L_29 - .L_28)
.L_28:
        /*008c*/ 	.word	0x00000100
        /*0090*/ 	.word	0x00000001
        /*0094*/ 	.word	0x00000001


	//----- nvinfo : EIATTR_CRS_STACK_SIZE
	.align		4
.L_29:
        /*0098*/ 	.byte	0x04, 0x1e
        /*009a*/ 	.short	(.L_31 - .L_30)
.L_30:
        /*009c*/ 	.word	0x00000000


	//----- nvinfo : EIATTR_CBANK_PARAM_SIZE
	.align		4
.L_31:
        /*00a0*/ 	.byte	0x03, 0x19
        /*00a2*/ 	.short	0x0034


	//----- nvinfo : EIATTR_PARAM_CBANK
	.align		4
        /*00a4*/ 	.byte	0x04, 0x0a
        /*00a6*/ 	.short	(.L_33 - .L_32)
	.align		4
.L_32:
        /*00a8*/ 	.word	index@(.nv.constant0.triton_poi_fused__native_batch_norm_legit_no_training_mul_softplus_tanh_17)
        /*00ac*/ 	.short	0x0210
        /*00ae*/ 	.short	0x0034


	//----- nvinfo : EIATTR_SW_WAR
	.align		4
.L_33:
        /*00b0*/ 	.byte	0x04, 0x36
        /*00b2*/ 	.short	(.L_35 - .L_34)
.L_34:
        /*00b4*/ 	.word	0x00000008
.L_35:


//--------------------- .nv.callgraph             --------------------------
	.section	.nv.callgraph,"",@"SHT_CUDA_CALLGRAPH"
	.align	4
	.sectionentsize	8
	.align		4
        /*0000*/ 	.word	0x00000000
	.align		4
        /*0004*/ 	.word	0xffffffff
	.align		4
        /*0008*/ 	.word	0x00000000
	.align		4
        /*000c*/ 	.word	0xfffffffe
	.align		4
        /*0010*/ 	.word	0x00000000
	.align		4
        /*0014*/ 	.word	0xfffffffd
	.align		4
        /*0018*/ 	.word	0x00000000
	.align		4
        /*001c*/ 	.word	0xfffffffc


//--------------------- .nv.constant4             --------------------------
	.section	.nv.constant4,"a",@progbits
	.align	8
	.align		8
.nv.constant4:
        /*0000*/ 	.dword	_$_str
	.align		8
        /*0008*/ 	.dword	_$_str_$_2


//--------------------- .text.triton_poi_fused__native_batch_norm_legit_no_training_mul_softplus_tanh_17 --------------------------
	.section	.text.triton_poi_fused__native_batch_norm_legit_no_training_mul_softplus_tanh_17,"ax",@progbits
	.align	128
        .global         triton_poi_fused__native_batch_norm_legit_no_training_mul_softplus_tanh_17
        .type           triton_poi_fused__native_batch_norm_legit_no_training_mul_softplus_tanh_17,@function
        .size           triton_poi_fused__native_batch_norm_legit_no_training_mul_softplus_tanh_17,(.L_x_11 - triton_poi_fused__native_batch_norm_legit_no_training_mul_softplus_tanh_17)
        .other          triton_poi_fused__native_batch_norm_legit_no_training_mul_softplus_tanh_17,@"STO_CUDA_ENTRY STV_DEFAULT"
triton_poi_fused__native_batch_norm_legit_no_training_mul_softplus_tanh_17:
.text.triton_poi_fused__native_batch_norm_legit_no_training_mul_softplus_tanh_17:
[----:B------:R-:W0:Y:S01]  /*0000*/  LDC R1, c[0x0][0x28] ;  /* 0x00000a00ff017b82 */ /* 0x000e220000000800 */
[----:B------:R-:W1:Y:S07]  /*0010*/  S2R R0, SR_TID.X ;  /* 0x0000000000007919 */ /* 0x000e6e0000002100 */
[----:B------:R-:W2:Y:S01]  /*0020*/  LDC.64 R4, c[0x0][0x228] ;  /* 0x00008a00ff047b82 */ /* 0x000ea20000000a00 */
[----:B------:R-:W-:Y:S01]  /*0030*/  ULDC.64 UR4, c[0x0][0x208] ;  /* 0x0000820000047ab9 */ /* 0x000fe20000000a00 */
[----:B------:R-:W3:Y:S06]  /*0040*/  S2R R7, SR_CTAID.X ;  /* 0x0000000000077919 */ /* 0x000eec0000002500 */
[----:B------:R-:W4:Y:S08]  /*0050*/  LDC.64 R8, c[0x0][0x220] ;  /* 0x00008800ff087b82 */ /* 0x000f300000000a00 */
[----:B------:R-:W5:Y:S08]  /*0060*/  LDC.64 R10, c[0x0][0x230] ;  /* 0x00008c00ff0a7b82 */ /* 0x000f700000000a00 */
[----:B------:R-:W5:Y:S01]  /*0070*/  LDC.64 R12, c[0x0][0x238] ;  /* 0x00008e00ff0c7b82 */ /* 0x000f620000000a00 */
[----:B-1----:R-:W-:-:S02]  /*0080*/  SHF.L.U32 R0, R0, 0x1, RZ ;  /* 0x0000000100007819 */ /* 0x002fc400000006ff */
[----:B---3--:R-:W-:Y:S02]  /*0090*/  SHF.R.S32.HI R3, RZ, 0x16, R7 ;  /* 0x00000016ff037819 */ /* 0x008fe40000011407 */
[----:B------:R-:W-:Y:S02]  /*00a0*/  LOP3.LUT R0, R0, 0x1fe, RZ, 0xc0, !PT ;  /* 0x000001fe00007812 */ /* 0x000fe400078ec0ff */
[----:B------:R-:W-:Y:S02]  /*00b0*/  SGXT R3, R3, 0x1 ;  /* 0x000000010303781a */ /* 0x000fe40000000200 */
[----:B------:R-:W-:Y:S02]  /*00c0*/  LEA R2, R7, R0, 0x9 ;  /* 0x0000000007027211 */ /* 0x000fe400078e48ff */
[----:B------:R-:W1:Y:S02]  /*00d0*/  LDC.64 R6, c[0x0][0x218] ;  /* 0x00008600ff067b82 */ /* 0x000e640000000a00 */
[----:B------:R-:W-:-:S04]  /*00e0*/  LEA.HI R3, R3, R2, RZ, 0x7 ;  /* 0x0000000203037211 */ /* 0x000fc800078f38ff */
[----:B------:R-:W-:-:S04]  /*00f0*/  LOP3.LUT R3, R3, 0xffffff80, RZ, 0xc0, !PT ;  /* 0xffffff8003037812 */ /* 0x000fc800078ec0ff */
[----:B------:R-:W-:-:S05]  /*0100*/  IADD3 R3, R2, -R3, RZ ;  /* 0x8000000302037210 */ /* 0x000fca0007ffe0ff */
[----:B--2---:R-:W-:-:S06]  /*0110*/  IMAD.WIDE R4, R3, 0x4, R4 ;  /* 0x0000000403047825 */ /* 0x004fcc00078e0204 */
[----:B------:R-:W2:Y:S01]  /*0120*/  LDG.E.EL.64 R4, desc[UR4][R4.64] ;  /* 0x0000000404047981 */ /* 0x000ea2000c2e1b00 */
[----:B----4-:R-:W-:-:S04]  /*0130*/  IMAD.WIDE R8, R3, 0x4, R8 ;  /* 0x0000000403087825 */ /* 0x010fc800078e0208 */
[----:B-1----:R-:W-:Y:S02]  /*0140*/  IMAD.WIDE R6, R2, 0x4, R6 ;  /* 0x0000000402067825 */ /* 0x002fe400078e0206 */
[----:B------:R-:W3:Y:S02]  /*0150*/  LDG.E.EL.64 R8, desc[UR4][R8.64] ;  /* 0x0000000408087981 */ /* 0x000ee4000c2e1b00 */
[C---:B-----5:R-:W-:Y:S02]  /*0160*/  IMAD.WIDE R10, R3.reuse, 0x4, R10 ;  /* 0x00000004030a7825 */ /* 0x060fe400078e020a */
[----:B------:R-:W3:Y:S02]  /*0170*/  LDG.E.64 R6, desc[UR4][R6.64] ;  /* 0x0000000406067981 */ /* 0x000ee4000c1e1b00 */
[----:B0-----:R-:W-:Y:S02]  /*0180*/  IMAD.WIDE R12, R3, 0x4, R12 ;  /* 0x00000004030c7825 */ /* 0x001fe400078e020c */
[----:B------:R-:W4:Y:S04]  /*0190*/  LDG.E.EL.64 R10, desc[UR4][R10.64] ;  /* 0x000000040a0a7981 */ /* 0x000f28000c2e1b00 */
[----:B------:R-:W4:Y:S01]  /*01a0*/  LDG.E.EL.64 R12, desc[UR4][R12.64] ;  /* 0x000000040c0c7981 */ /* 0x000f22000c2e1b00 */
[----:B------:R-:W-:Y:S01]  /*01b0*/  HFMA2.MMA R0, -RZ, RZ, 1.625, 0 ;  /* 0x3e800000ff007435 */ /* 0x000fe200000001ff */
[----:B------:R-:W-:Y:S01]  /*01c0*/  BSSY B0, `(.L_x_0) ;  /* 0x0000057000007945 */ /* 0x000fe20003800000 */
[----:B--2---:R-:W-:Y:S01]  /*01d0*/  FADD R4, R4, 9.9999997473787516356e-06 ;  /* 0x3727c5ac04047421 */ /* 0x004fe20000000000 */
[----:B------:R-:W-:-:S03]  /*01e0*/  FADD R5, R5, 9.9999997473787516356e-06 ;  /* 0x3727c5ac05057421 */ /* 0x000fc60000000000 */
[----:B------:R-:W0:Y:S08]  /*01f0*/  MUFU.SQRT R3, R4 ;  /* 0x0000000400037308 */ /* 0x000e300000002000 */
[----:B------:R-:W1:Y:S01]  /*0200*/  MUFU.SQRT R14, R5 ;  /* 0x00000005000e7308 */ /* 0x000e620000002000 */
[C---:B0-----:R-:W-:Y:S02]  /*0210*/  FSETP.GT.AND P0, PT, R3.reuse, 8.50705917302346158658e+37, PT ;  /* 0x7e8000000300780b */ /* 0x041fe40003f04000 */
[----:B------:R-:W-:-:S02]  /*0220*/  FSETP.GEU.AND P2, PT, R3, 1.175494350822287508e-38, PT ;  /* 0x008000000300780b */ /* 0x000fc40003f4e000 */
[C---:B-1----:R-:W-:Y:S02]  /*0230*/  FSETP.GT.AND P1, PT, R14.reuse, 8.50705917302346158658e+37, PT ;  /* 0x7e8000000e00780b */ /* 0x042fe40003f24000 */
[----:B------:R-:W-:-:S07]  /*0240*/  FSETP.GEU.AND P3, PT, R14, 1.175494350822287508e-38, PT ;  /* 0x008000000e00780b */ /* 0x000fce0003f6e000 */
[----:B------:R-:W-:-:S04]  /*0250*/  @P0 FMUL R3, R3, 0.25 ;  /* 0x3e80000003030820 */ /* 0x000fc80000400000 */
[----:B------:R-:W-:Y:S01]  /*0260*/  @!P2 FMUL R3, R3, 16777216 ;  /* 0x4b8000000303a820 */ /* 0x000fe20000400000 */
[----:B------:R-:W-:-:S04]  /*0270*/  @P1 FMUL R14, R14, 0.25 ;  /* 0x3e8000000e0e1820 */ /* 0x000fc80000400000 */
[----:B------:R-:W-:Y:S01]  /*0280*/  @!P3 FMUL R14, R14, 16777216 ;  /* 0x4b8000000e0eb820 */ /* 0x000fe20000400000 */
[----:B------:R-:W0:Y:S01]  /*0290*/  MUFU.RCP R3, R3 ;  /* 0x0000000300037308 */ /* 0x000e220000001000 */
[----:B------:R-:W-:-:S07]  /*02a0*/  FSEL R4, R0, 1, P0 ;  /* 0x3f80000000047808 */ /* 0x000fce0000000000 */
[----:B------:R-:W1:Y:S01]  /*02b0*/  MUFU.RCP R14, R14 ;  /* 0x0000000e000e7308 */ /* 0x000e620000001000 */
[----:B------:R-:W-:Y:S01]  /*02c0*/  FSEL R15, R0, 1, P1 ;  /* 0x3f800000000f7808 */ /* 0x000fe20000800000 */
[----:B------:R-:W-:Y:S01]  /*02d0*/  @!P2 FMUL R4, R4, 16777216 ;  /* 0x4b8000000404a820 */ /* 0x000fe20000400000 */
[----:B---3--:R-:W-:-:S03]  /*02e0*/  FADD R6, R6, -R8 ;  /* 0x8000000806067221 */ /* 0x008fc60000000000 */
[----:B------:R-:W-:Y:S01]  /*02f0*/  @!P3 FMUL R15, R15, 16777216 ;  /* 0x4b8000000f0fb820 */ /* 0x000fe20000400000 */
[----:B0-----:R-:W-:Y:S01]  /*0300*/  FMUL R5, R3, R4 ;  /* 0x0000000403057220 */ /* 0x001fe20000400000 */
[----:B------:R-:W-:-:S03]  /*0310*/  FADD R7, R7, -R9 ;  /* 0x8000000907077221 */ /* 0x000fc60000000000 */
[----:B------:R-:W-:Y:S01]  /*0320*/  FMUL R5, R6, R5 ;  /* 0x0000000506057220 */ /* 0x000fe20000400000 */
[----:B-1----:R-:W-:-:S03]  /*0330*/  FMUL R4, R14, R15 ;  /* 0x0000000f0e047220 */ /* 0x002fc60000400000 */
[----:B----4-:R-:W-:Y:S01]  /*0340*/  FFMA R10, R10, R5, R12 ;  /* 0x000000050a0a7223 */ /* 0x010fe2000000000c */
[----:B------:R-:W-:-:S03]  /*0350*/  FMUL R4, R7, R4 ;  /* 0x0000000407047220 */ /* 0x000fc60000400000 */
[----:B------:R-:W-:Y:S01]  /*0360*/  FMUL R5, R10, 1.4426950216293334961 ;  /* 0x3fb8aa3b0a057820 */ /* 0x000fe20000400000 */
[----:B------:R-:W-:-:S04]  /*0370*/  FFMA R11, R11, R4, R13 ;  /* 0x000000040b0b7223 */ /* 0x000fc8000000000d */
[----:B------:R-:W-:Y:S01]  /*0380*/  FMUL R7, R11, 1.4426950216293334961 ;  /* 0x3fb8aa3b0b077820 */ /* 0x000fe20000400000 */
[----:B------:R-:W-:-:S04]  /*0390*/  FSETP.GEU.AND P0, PT, R5, -126, PT ;  /* 0xc2fc00000500780b */ /* 0x000fc80003f0e000 */
[----:B------:R-:W-:-:S09]  /*03a0*/  FSETP.GEU.AND P1, PT, R7, -126, PT ;  /* 0xc2fc00000700780b */ /* 0x000fd20003f2e000 */
[----:B------:R-:W-:-:S04]  /*03b0*/  @!P0 FMUL R5, R5, 0.5 ;  /* 0x3f00000005058820 */ /* 0x000fc80000400000 */
[----:B------:R-:W-:Y:S01]  /*03c0*/  @!P1 FMUL R7, R7, 0.5 ;  /* 0x3f00000007079820 */ /* 0x000fe20000400000 */
[----:B------:R-:W0:Y:S08]  /*03d0*/  MUFU.EX2 R3, R5 ;  /* 0x0000000500037308 */ /* 0x000e300000000800 */
[----:B------:R-:W1:Y:S01]  /*03e0*/  MUFU.EX2 R4, R7 ;  /* 0x0000000700047308 */ /* 0x000e620000000800 */
[----:B0-----:R-:W-:-:S04]  /*03f0*/  @!P0 FMUL R3, R3, R3 ;  /* 0x0000000303038220 */ /* 0x001fc80000400000 */
[----:B------:R-:W-:Y:S01]  /*0400*/  FADD.FTZ.RZ R6, R3, 1 ;  /* 0x3f80000003067421 */ /* 0x000fe2000001c000 */
[----:B-1----:R-:W-:-:S04]  /*0410*/  @!P1 FMUL R4, R4, R4 ;  /* 0x0000000404049220 */ /* 0x002fc80000400000 */
[----:B------:R-:W-:Y:S01]  /*0420*/  IADD3 R6, R6, -0x3f400000, RZ ;  /* 0xc0c0000006067810 */ /* 0x000fe20007ffe0ff */
[----:B------:R-:W-:-:S03]  /*0430*/  FADD.FTZ.RZ R8, R4, 1 ;  /* 0x3f80000004087421 */ /* 0x000fc6000001c000 */
[----:B------:R-:W-:Y:S02]  /*0440*/  LOP3.LUT R6, R6, 0xff800000, RZ, 0xc0, !PT ;  /* 0xff80000006067812 */ /* 0x000fe400078ec0ff */
[----:B------:R-:W-:Y:S02]  /*0450*/  IADD3 R8, R8, -0x3f400000, RZ ;  /* 0xc0c0000008087810 */ /* 0x000fe40007ffe0ff */
[----:B------:R-:W-:Y:S02]  /*0460*/  IADD3 R9, -R6, 0x40800000, RZ ;  /* 0x4080000006097810 */ /* 0x000fe40007ffe1ff */
[----:B------:R-:W-:-:S04]  /*0470*/  LOP3.LUT R5, R8, 0xff800000, RZ, 0xc0, !PT ;  /* 0xff80000008057812 */ /* 0x000fc800078ec0ff */
[----:B------:R-:W-:Y:S01]  /*0480*/  IADD3 R13, -R5, 0x40800000, RZ ;  /* 0x40800000050d7810 */ /* 0x000fe20007ffe1ff */
[-C--:B------:R-:W-:Y:S01]  /*0490*/  FFMA.FTZ R7, R9, R0.reuse, -1 ;  /* 0xbf80000009077423 */ /* 0x080fe20000010000 */
[----:B------:R-:W-:Y:S02]  /*04a0*/  IADD3 R8, R3, -R6, RZ ;  /* 0x8000000603087210 */ /* 0x000fe40007ffe0ff */
[----:B------:R-:W-:Y:S01]  /*04b0*/  IADD3 R9, R4, -R5, RZ ;  /* 0x8000000504097210 */ /* 0x000fe20007ffe0ff */
[----:B------:R-:W-:Y:S01]  /*04c0*/  FFMA.FTZ R0, R13, R0, -1 ;  /* 0xbf8000000d007423 */ /* 0x000fe20000010000 */
[----:B------:R-:W-:Y:S01]  /*04d0*/  MOV R12, 0x3d39bf78 ;  /* 0x3d39bf78000c7802 */ /* 0x000fe20000000f00 */
[----:B------:R-:W-:Y:S02]  /*04e0*/  FADD R7, R8, R7 ;  /* 0x0000000708077221 */ /* 0x000fe40000000000 */
[----:B------:R-:W-:Y:S02]  /*04f0*/  FADD R0, R9, R0 ;  /* 0x0000000009007221 */ /* 0x000fe40000000000 */
[----:B------:R-:W-:-:S02]  /*0500*/  FFMA.FTZ R8, R7, -R12, 0.10546888411045074463 ;  /* 0x3dd8001207087423 */ /* 0x000fc4000001080c */
[C---:B------:R-:W-:Y:S02]  /*0510*/  FFMA.FTZ R9, R0.reuse, -R12, 0.10546888411045074463 ;  /* 0x3dd8001200097423 */ /* 0x040fe4000001080c */
[C---:B------:R-:W-:Y:S02]  /*0520*/  FFMA.FTZ R8, R7.reuse, R8, -0.13229703903198242188 ;  /* 0xbe0778e007087423 */ /* 0x040fe40000010008 */
[C---:B------:R-:W-:Y:S02]  /*0530*/  FFMA.FTZ R9, R0.reuse, R9, -0.13229703903198242188 ;  /* 0xbe0778e000097423 */ /* 0x040fe40000010009 */
[C---:B------:R-:W-:Y:S02]  /*0540*/  FFMA.FTZ R8, R7.reuse, R8, 0.14491446316242218018 ;  /* 0x3e14647507087423 */ /* 0x040fe40000010008 */
[----:B------:R-:W-:Y:S02]  /*0550*/  FFMA.FTZ R9, R0, R9, 0.14491446316242218018 ;  /* 0x3e14647500097423 */ /* 0x000fe40000010009 */
[----:B------:R-:W-:-:S02]  /*0560*/  FFMA.FTZ R8, R7, R8, -0.16641564667224884033 ;  /* 0xbe2a68dd07087423 */ /* 0x000fc40000010008 */
[C---:B------:R-:W-:Y:S02]  /*0570*/  FFMA.FTZ R9, R0.reuse, R9, -0.16641564667224884033 ;  /* 0xbe2a68dd00097423 */ /* 0x040fe40000010009 */
[C---:B------:R-:W-:Y:S02]  /*0580*/  FFMA.FTZ R8, R7.reuse, R8, 0.19988867640495300293 ;  /* 0x3e4caf9e07087423 */ /* 0x040fe40000010008 */
[C---:B------:R-:W-:Y:S02]  /*0590*/  FFMA.FTZ R9, R0.reuse, R9, 0.19988867640495300293 ;  /* 0x3e4caf9e00097423 */ /* 0x040fe40000010009 */
[----:B------:R-:W-:Y:S02]  /*05a0*/  FFMA.FTZ R8, R7, R8, -0.25000196695327758789 ;  /* 0xbe80004207087423 */ /* 0x000fe40000010008 */
[----:B------:R-:W-:Y:S01]  /*05b0*/  FFMA.FTZ R9, R0, R9, -0.25000196695327758789 ;  /* 0xbe80004200097423 */ /* 0x000fe20000010009 */
[----:B------:R-:W-:Y:S01]  /*05c0*/  ISETP.GE.U32.AND P2, PT, R3, 0x7f800000, PT ;  /* 0x7f8000000300780c */ /* 0x000fe20003f46070 */
[----:B------:R-:W-:-:S02]  /*05d0*/  FFMA.FTZ R8, R7, R8, 0.33333510160446166992 ;  /* 0x3eaaaae607087423 */ /* 0x000fc40000010008 */
[C---:B------:R-:W-:Y:S02]  /*05e0*/  FFMA.FTZ R9, R0.reuse, R9, 0.33333510160446166992 ;  /* 0x3eaaaae600097423 */ /* 0x040fe40000010009 */
[C---:B------:R-:W-:Y:S02]  /*05f0*/  FFMA.FTZ R8, R7.reuse, R8, -0.5 ;  /* 0xbf00000007087423 */ /* 0x040fe40000010008 */
[C---:B------:R-:W-:Y:S01]  /*0600*/  FFMA.FTZ R9, R0.reuse, R9, -0.5 ;  /* 0xbf00000000097423 */ /* 0x040fe20000010009 */
[----:B------:R-:W-:Y:S01]  /*0610*/  I2FP.F32.S32 R5, R5 ;  /* 0x0000000500057245 */ /* 0x000fe20000201400 */
[C---:B------:R-:W-:Y:S01]  /*0620*/  FMUL R8, R7.reuse, R8 ;  /* 0x0000000807087220 */ /* 0x040fe20000400000 */
[----:B------:R-:W-:Y:S01]  /*0630*/  I2FP.F32.S32 R6, R6 ;  /* 0x0000000600067245 */ /* 0x000fe20000201400 */
[C---:B------:R-:W-:Y:S02]  /*0640*/  FMUL R9, R0.reuse, R9 ;  /* 0x0000000900097220 */ /* 0x040fe40000400000 */
[----:B------:R-:W-:Y:S01]  /*0650*/  FFMA.FTZ R7, R7, R8, R7 ;  /* 0x0000000807077223 */ /* 0x000fe20000010007 */
[----:B------:R-:W-:Y:S01]  /*0660*/  FMUL R5, R5, 1.1920928955078125e-07 ;  /* 0x3400000005057820 */ /* 0x000fe20000400000 */
[----:B------:R-:W-:Y:S01]  /*0670*/  FFMA.FTZ R0, R0, R9, R0 ;  /* 0x0000000900007223 */ /* 0x000fe20000010000 */
[----:B------:R-:W-:Y:S01]  /*0680*/  FMUL R6, R6, 1.1920928955078125e-07 ;  /* 0x3400000006067820 */ /* 0x000fe20000400000 */
[----:B------:R-:W-:-:S02]  /*0690*/  FSETP.GT.AND P0, PT, R10, 20, PT ;  /* 0x41a000000a00780b */ /* 0x000fc40003f04000 */
[----:B------:R-:W-:Y:S01]  /*06a0*/  ISETP.GE.U32.AND P1, PT, R4, 0x7f800000, PT ;  /* 0x7f8000000400780c */ /* 0x000fe20003f26070 */
[----:B------:R-:W-:Y:S01]  /*06b0*/  FFMA.FTZ R0, R5, 0.69314718246459960938, R0 ;  /* 0x3f31721805007823 */ /* 0x000fe20000010000 */
[----:B------:R-:W-:Y:S01]  /*06c0*/  FFMA.FTZ R7, R6, 0.69314718246459960938, R7 ;  /* 0x3f31721806077823 */ /* 0x000fe20000010007 */
[----:B------:R-:W-:Y:S10]  /*06d0*/  @!P2 BRA `(.L_x_1) ;  /* 0x000000000014a947 */ /* 0x000ff40003800000 */
[C---:B------:R-:W-:Y:S02]  /*06e0*/  ISETP.GE.AND P2, PT, R3.reuse, -0x407fffff, PT ;  /* 0xbf8000010300780c */ /* 0x040fe40003f46270 */
[----:B------:R-:W-:-:S11]  /*06f0*/  FSETP.NEU.AND P3, PT, R3, RZ, PT ;  /* 0x000000ff0300720b */ /* 0x000fd60003f6d000 */
[----:B------:R-:W-:-:S05]  /*0700*/  @P2 MOV R6, 0x7f800000 ;  /* 0x7f80000000062802 */ /* 0x000fca0000000f00 */
[----:B------:R-:W-:-:S05]  /*0710*/  @P2 FFMA.FTZ R7, R3, R6, +INF ;  /* 0x7f80000003072423 */ /* 0x000fca0000010006 */
[----:B------:R-:W-:-:S07]  /*0720*/  FSEL R7, R7, -RZ, P3 ;  /* 0x800000ff07077208 */ /* 0x000fce0001800000 */
.L_x_1:
[----:B------:R-:W-:Y:S05]  /*0730*/  BSYNC B0 ;  /* 0x0000000000007941 */ /* 0x000fea0003800000 */
.L_x_0:
[----:B------:R-:W-:Y:S04]  /*0740*/  BSSY B0, `(.L_x_2) ;  /* 0x0000007000007945 */ /* 0x000fe80003800000 */
[----:B------:R-:W-:Y:S05]  /*0750*/  @!P1 BRA `(.L_x_3) ;  /* 0x0000000000149947 */ /* 0x000fea0003800000 */
[C---:B------:R-:W-:Y:S02]  /*0760*/  ISETP.GE.AND P1, PT, R4.reuse, -0x407fffff, PT ;  /* 0xbf8000010400780c */ /* 0x040fe40003f26270 */
[----:B------:R-:W-:-:S11]  /*0770*/  FSETP.NEU.AND P2, PT, R4, RZ, PT ;  /* 0x000000ff0400720b */ /* 0x000fd60003f4d000 */
[----:B------:R-:W-:-:S05]  /*0780*/  @P1 MOV R3, 0x7f800000 ;  /* 0x7f80000000031802 */ /* 0x000fca0000000f00 */
[----:B------:R-:W-:-:S05]  /*0790*/  @P1 FFMA.FTZ R0, R4, R3, +INF ;  /* 0x7f80000004001423 */ /* 0x000fca0000010003 */
[----:B------:R-:W-:-:S07]  /*07a0*/  FSEL R0, R0, -RZ, P2 ;  /* 0x800000ff00007208 */ /* 0x000fce0001000000 */
.L_x_3:
[----:B------:R-:W-:Y:S05]  /*07b0*/  BSYNC B0 ;  /* 0x0000000000007941 */ /* 0x000fea0003800000 */
.L_x_2:
[----:B------:R-:W-:Y:S01]  /*07c0*/  FSEL R7, R10, R7, P0 ;  /* 0x000000070a077208 */ /* 0x000fe20000000000 */
[----:B------:R-:W-:Y:S01]  /*07d0*/  BSSY B0, `(.L_x_4) ;  /* 0x0000017000007945 */ /* 0x000fe20003800000 */
[----:B------:R-:W-:-:S03]  /*07e0*/  FSETP.GT.AND P0, PT, R11, 20, PT ;  /* 0x41a000000b00780b */ /* 0x000fc60003f04000 */
[----:B------:R-:W-:Y:S01]  /*07f0*/  FADD.FTZ R6, |R7|, -RZ ;  /* 0x800000ff07067221 */ /* 0x000fe20000010200 */
[----:B------:R-:W-:-:S04]  /*0800*/  FSEL R3, R11, R0, P0 ;  /* 0x000000000b037208 */ /* 0x000fc80000000000 */
[----:B------:R-:W-:-:S13]  /*0810*/  FSETP.GE.AND P1, PT, R6, 0.60000002384185791016, PT ;  /* 0x3f19999a0600780b */ /* 0x000fda0003f26000 */
[----:B------:R-:W-:Y:S05]  /*0820*/  @!P1 BRA `(.L_x_5) ;  /* 0x0000000000289947 */ /* 0x000fea0003800000 */
[C---:B------:R-:W-:Y:S01]  /*0830*/  FMUL R0, R6.reuse, 2.8853900432586669922 ;  /* 0x4038aa3b06007820 */ /* 0x040fe20000400000 */
[----:B------:R-:W-:Y:S01]  /*0840*/  HFMA2.MMA R5, -RZ, RZ, 1.875, 0 ;  /* 0x3f800000ff057435 */ /* 0x000fe200000001ff */
[----:B------:R-:W-:-:S04]  /*0850*/  FSETP.GE.AND P0, PT, R6, 9.010913848876953125, PT ;  /* 0x41102cb40600780b */ /* 0x000fc80003f06000 */
[----:B------:R-:W0:Y:S02]  /*0860*/  MUFU.EX2 R0, R0 ;  /* 0x0000000000007308 */ /* 0x000e240000000800 */
[----:B0-----:R-:W-:-:S06]  /*0870*/  FADD R4, R0, 1 ;  /* 0x3f80000000047421 */ /* 0x001fcc0000000000 */
[----:B------:R-:W0:Y:S02]  /*0880*/  MUFU.RCP R4, R4 ;  /* 0x0000000400047308 */ /* 0x000e240000001000 */
[----:B0-----:R-:W-:-:S05]  /*0890*/  FFMA.FTZ R5, R4, -2, R5 ;  /* 0xc000000004057823 */ /* 0x001fca0000010005 */
[----:B------:R-:W-:-:S04]  /*08a0*/  FSEL R5, R5, 1, !P0 ;  /* 0x3f80000005057808 */ /* 0x000fc80004000000 */
[----:B------:R-:W-:Y:S01]  /*08b0*/  LOP3.LUT R5, R5, 0x80000000, R7, 0xf8, !PT ;  /* 0x8000000005057812 */ /* 0x000fe200078ef807 */
[----:B------:R-:W-:Y:S06]  /*08c0*/  BRA `(.L_x_6) ;  /* 0x00000000001c7947 */ /* 0x000fec0003800000 */
.L_x_5:
[----:B------:R-:W-:Y:S01]  /*08d0*/  MOV R0, 0x3c80f082 ;  /* 0x3c80f08200007802 */ /* 0x000fe20000000f00 */
[----:B------:R-:W-:-:S04]  /*08e0*/  FMUL R5, R7, R7 ;  /* 0x0000000707057220 */ /* 0x000fc80000400000 */
[----:B------:R-:W-:-:S04]  /*08f0*/  FFMA.FTZ R0, R5, R0, -0.052303962409496307373 ;  /* 0xbd563cae05007423 */ /* 0x000fc80000010000 */
[----:B------:R-:W-:-:S04]  /*0900*/  FFMA.FTZ R0, R5, R0, 0.1331529766321182251 ;  /* 0x3e08594105007423 */ /* 0x000fc80000010000 */
[----:B------:R-:W-:-:S04]  /*0910*/  FFMA.FTZ R0, R5, R0, -0.33332768082618713379 ;  /* 0xbeaaa9ed05007423 */ /* 0x000fc80000010000 */
[----:B------:R-:W-:-:S04]  /*0920*/  FFMA.FTZ R0, R5, R0, RZ ;  /* 0x0000000005007223 */ /* 0x000fc800000100ff */
[----:B------:R-:W-:-:S07]  /*0930*/  FFMA.FTZ R5, R7, R0, R7 ;  /* 0x0000000007057223 */ /* 0x000fce0000010007 */
.L_x_6:
[----:B------:R-:W-:Y:S05]  /*0940*/  BSYNC B0 ;  /* 0x0000000000007941 */ /* 0x000fea0003800000 */
.L_x_4:
[----:B------:R-:W-:Y:S01]  /*0950*/  FADD.FTZ R8, |R3|, -RZ ;  /* 0x800000ff03087221 */ /* 0x000fe20000010200 */
[----:B------:R-:W-:Y:S01]  /*0960*/  BSSY B0, `(.L_x_7) ;  /* 0x0000015000007945 */ /* 0x000fe20003800000 */
[----:B------:R-:W-:-:S03]  /*0970*/  SHF.R.S32.HI R9, RZ, 0x1f, R2 ;  /* 0x0000001fff097819 */ /* 0x000fc60000011402 */
        /* <DEDUP_REMOVED lines=12> */
.L_x_8:
[----:B------:R-:W-:Y:S01]  /*0a40*/  MOV R0, 0x3c80f082 ;  /* 0x3c80f08200007802 */ /* 0x000fe20000000f00 */
[----:B------:R-:W-:-:S04]  /*0a50*/  FMUL R7, R3, R3 ;  /* 0x0000000303077220 */ /* 0x000fc80000400000 */
[----:B------:R-:W-:-:S04]  /*0a60*/  FFMA.FTZ R0, R7, R0, -0.052303962409496307373 ;  /* 0xbd563cae07007423 */ /* 0x000fc80000010000 */
[----:B------:R-:W-:-:S04]  /*0a70*/  FFMA.FTZ R0, R7, R0, 0.1331529766321182251 ;  /* 0x3e08594107007423 */ /* 0x000fc80000010000 */
[----:B------:R-:W-:-:S04]  /*0a80*/  FFMA.FTZ R0, R7, R0, -0.33332768082618713379 ;  /* 0xbeaaa9ed07007423 */ /* 0x000fc80000010000 */
[----:B------:R-:W-:-:S04]  /*0a90*/  FFMA.FTZ R0, R7, R0, RZ ;  /* 0x0000000007007223 */ /* 0x000fc800000100ff */
[----:B------:R-:W-:-:S07]  /*0aa0*/  FFMA.FTZ R0, R3, R0, R3 ;  /* 0x0000000003007223 */ /* 0x000fce0000010003 */
.L_x_9:
[----:B------:R-:W-:Y:S05]  /*0ab0*/  BSYNC B0 ;  /* 0x0000000000007941 */ /* 0x000fea0003800000 */
.L_x_7:
[----:B------:R-:W-:Y:S01]  /*0ac0*/  ULDC.64 UR6, c[0x0][0x210] ;  /* 0x0000840000067ab9 */ /* 0x000fe20000000a00 */
[----:B------:R-:W-:Y:S01]  /*0ad0*/  FMUL R10, R10, R5 ;  /* 0x000000050a0a7220 */ /* 0x000fe20000400000 */
[----:B------:R-:W-:Y:S01]  /*0ae0*/  LEA R4, P0, R2, UR6, 0x2 ;  /* 0x0000000602047c11 */ /* 0x000fe2000f8010ff */
[----:B------:R-:W-:-:S03]  /*0af0*/  FMUL R11, R11, R0 ;  /* 0x000000000b0b7220 */ /* 0x000fc60000400000 */
[----:B------:R-:W-:-:S05]  /*0b00*/  LEA.HI.X R5, R2, UR7, R9, 0x2, P0 ;  /* 0x0000000702057c11 */ /* 0x000fca00080f1409 */
[----:B------:R-:W-:Y:S01]  /*0b10*/  STG.E.64 desc[UR4][R4.64], R10 ;  /* 0x0000000a04007986 */ /* 0x000fe2000c101b04 */
[----:B------:R-:W-:Y:S05]  /*0b20*/  EXIT ;  /* 0x000000000000794d */ /* 0x000fea0003800000 */
.L_x_10:
[----:B------:R-:W-:-:S00]  /*0b30*/  BRA `(.L_x_10) ;  /* 0xfffffffc00fc7947 */ /* 0x000fc0000383ffff */
[----:B------:R-:W-:-:S00]  /*0b40*/  NOP ;  /* 0x0000000000007918 */ /* 0x000fc00000000000 */
        /* <DEDUP_REMOVED lines=11> */
.L_x_11:


//--------------------- .nv.global.init           --------------------------
	.section	.nv.global.init,"aw",@progbits
.nv.global.init:
	.type		_$_str,@object
	.size		_$_str,(_$_str_$_2 - _$_str)
_$_str:
        /*0000*/ 	.byte	0x5f, 0x5f, 0x43, 0x55, 0x44, 0x41, 0x5f, 0x46, 0x54, 0x5a, 0x00
	.type		_$_str_$_2,@object
	.size		_$_str_$_2,(.L_1 - _$_str_$_2)
_$_str_$_2:
        /*000b*/ 	.byte	0x5f, 0x5f, 0x43, 0x55, 0x44, 0x41, 0x5f, 0x50, 0x52, 0x45, 0x43, 0x5f, 0x53, 0x51, 0x52, 0x54
        /*001b*/ 	.byte	0x00
.L_1:


//--------------------- .nv.constant0.triton_poi_fused__native_batch_norm_legit_no_training_mul_softplus_tanh_17 --------------------------
	.section	.nv.constant0.triton_poi_fused__native_batch_norm_legit_no_training_mul_softplus_tanh_17,"a",@progbits
	.sectionflags	@""
	.align	4
.nv.constant0.triton_poi_fused__native_batch_norm_legit_no_training_mul_softplus_tanh_17:
	.zero		580
